//
// Generated by NVIDIA NVVM Compiler
//
// Compiler Build ID: CL-36424714
// Cuda compilation tools, release 13.0, V13.0.88
// Based on NVVM 20.0.0
//

.version 9.0
.target sm_100
.address_size 64

	// .globl	_Z10SELUKernelPKfPfffi

.visible .entry _Z10SELUKernelPKfPfffi(
	.param .u64 .ptr .align 1 _Z10SELUKernelPKfPfffi_param_0,
	.param .u64 .ptr .align 1 _Z10SELUKernelPKfPfffi_param_1,
	.param .f32 _Z10SELUKernelPKfPfffi_param_2,
	.param .f32 _Z10SELUKernelPKfPfffi_param_3,
	.param .u32 _Z10SELUKernelPKfPfffi_param_4
)
{
	.reg .pred 	%p<4>;
	.reg .b32 	%r<13>;
	.reg .b32 	%f<21>;
	.reg .b64 	%rd<9>;

	ld.param.u64 	%rd3, [_Z10SELUKernelPKfPfffi_param_0];
	ld.param.u64 	%rd4, [_Z10SELUKernelPKfPfffi_param_1];
	ld.param.f32 	%f6, [_Z10SELUKernelPKfPfffi_param_2];
	ld.param.f32 	%f7, [_Z10SELUKernelPKfPfffi_param_3];
	ld.param.u32 	%r6, [_Z10SELUKernelPKfPfffi_param_4];
	mov.u32 	%r7, %ctaid.x;
	mov.u32 	%r1, %ntid.x;
	mov.u32 	%r8, %tid.x;
	mad.lo.s32 	%r12, %r7, %r1, %r8;
	setp.ge.s32 	%p1, %r12, %r6;
	@%p1 bra 	$L__BB0_6;
	mul.f32 	%f1, %f6, %f7;
	mov.u32 	%r9, %nctaid.x;
	mul.lo.s32 	%r3, %r1, %r9;
	cvta.to.global.u64 	%rd1, %rd3;
	cvta.to.global.u64 	%rd2, %rd4;
$L__BB0_2:
	mul.wide.s32 	%rd5, %r12, 4;
	add.s64 	%rd6, %rd1, %rd5;
	ld.global.f32 	%f2, [%rd6];
	setp.leu.f32 	%p2, %f2, 0f00000000;
	@%p2 bra 	$L__BB0_4;
	mul.f32 	%f20, %f7, %f2;
	bra.uni 	$L__BB0_5;
$L__BB0_4:
	fma.rn.f32 	%f8, %f2, 0f3BBB989D, 0f3F000000;
	cvt.sat.f32.f32 	%f9, %f8;
	mov.f32 	%f10, 0f4B400001;
	mov.f32 	%f11, 0f437C0000;
	fma.rm.f32 	%f12, %f9, %f11, %f10;
	add.f32 	%f13, %f12, 0fCB40007F;
	neg.f32 	%f14, %f13;
	fma.rn.f32 	%f15, %f2, 0f3FB8AA3B, %f14;
	fma.rn.f32 	%f16, %f2, 0f32A57060, %f15;
	mov.b32 	%r10, %f12;
	shl.b32 	%r11, %r10, 23;
	mov.b32 	%f17, %r11;
	ex2.approx.ftz.f32 	%f18, %f16;
	fma.rn.f32 	%f19, %f18, %f17, 0fBF800000;
	mul.f32 	%f20, %f1, %f19;
$L__BB0_5:
	add.s64 	%rd8, %rd2, %rd5;
	st.global.f32 	[%rd8], %f20;
	add.s32 	%r12, %r12, %r3;
	setp.lt.s32 	%p3, %r12, %r6;
	@%p3 bra 	$L__BB0_2;
$L__BB0_6:
	ret;

}


// ===== COMPILED SASS (sm_100) =====

	.target	sm_100

	.elftype	@"ET_EXEC"


//--------------------- .note.nv.tkinfo           --------------------------
	.section	.note.nv.tkinfo,"",@"SHT_NOTE"
	.sectionflags	@"SHF_NOTE_NV_TKINFO"
	.tkinfo
        /*0018*/ 	.word	0x00000002
        /*0030*/ 	.string	""
        /*0030*/ 	.string	"ptxas"
        /*0030*/ 	.string	"Cuda compilation tools, release 13.0, V13.0.88"
        /*0030*/ 	.string	"Build cuda_13.0.r13.0/compiler.36424714_0"
        /*0030*/ 	.string	"-arch sm_100 -m 64 "



//--------------------- .note.nv.cuinfo           --------------------------
	.section	.note.nv.cuinfo,"",@"SHT_NOTE"
	.sectionflags	@"SHF_NOTE_NV_CUINFO"
        /*0018*/ 	.short	0x0002
        /*001a*/ 	.short	0x0064
        /*001c*/ 	.short	0x0082
	.zero		2


//--------------------- .nv.info                  --------------------------
	.section	.nv.info,"",@"SHT_CUDA_INFO"
	.align	4


	//----- nvinfo : EIATTR_REGCOUNT
	.align		4
        /*0000*/ 	.byte	0x04, 0x2f
        /*0002*/ 	.short	(.L_1 - .L_0)
	.align		4
.L_0:
        /*0004*/ 	.word	index@(_Z10SELUKernelPKfPfffi)
        /*0008*/ 	.word	0x00000010


	//----- nvinfo : EIATTR_FRAME_SIZE
	.align		4
.L_1:
        /*000c*/ 	.byte	0x04, 0x11
        /*000e*/ 	.short	(.L_3 - .L_2)
	.align		4
.L_2:
        /*0010*/ 	.word	index@(_Z10SELUKernelPKfPfffi)
        /*0014*/ 	.word	0x00000000


	//----- nvinfo : EIATTR_MIN_STACK_SIZE
	.align		4
.L_3:
        /*0018*/ 	.byte	0x04, 0x12
        /*001a*/ 	.short	(.L_5 - .L_4)
	.align		4
.L_4:
        /*001c*/ 	.word	index@(_Z10SELUKernelPKfPfffi)
        /*0020*/ 	.word	0x00000000
.L_5:


//--------------------- .nv.compat                --------------------------
	.section	.nv.compat,"",@"SHT_CUDA_COMPAT_INFO"
	.align	4
        /*0000*/ 	.byte	0x02, 0x09, 0x00, 0x00, 0x02, 0x02, 0x01, 0x00, 0x02, 0x05, 0x05, 0x00, 0x03, 0x07, 0x01, 0x01
        /*0010*/ 	.byte	0x02, 0x03, 0x00, 0x00, 0x02, 0x06, 0x01, 0x00, 0x04, 0x0b, 0x08, 0x00, 0x09, 0x00, 0x00, 0x00
        /*0020*/ 	.byte	0x00, 0x00, 0x00, 0x00


//--------------------- .nv.info._Z10SELUKernelPKfPfffi --------------------------
	.section	.nv.info._Z10SELUKernelPKfPfffi,"",@"SHT_CUDA_INFO"
	.sectionflags	@""
	.align	4


	//----- nvinfo : EIATTR_CUDA_API_VERSION
	.align		4
        /*0000*/ 	.byte	0x04, 0x37
        /*0002*/ 	.short	(.L_7 - .L_6)
.L_6:
        /*0004*/ 	.word	0x00000082


	//----- nvinfo : EIATTR_KPARAM_INFO
	.align		4
.L_7:
        /*0008*/ 	.byte	0x04, 0x17
        /*000a*/ 	.short	(.L_9 - .L_8)
.L_8:
        /*000c*/ 	.word	0x00000000
        /*0010*/ 	.short	0x0004
        /*0012*/ 	.short	0x0018
        /*0014*/ 	.byte	0x00, 0xf0, 0x11, 0x00


	//----- nvinfo : EIATTR_KPARAM_INFO
	.align		4
.L_9:
        /*0018*/ 	.byte	0x04, 0x17
        /*001a*/ 	.short	(.L_11 - .L_10)
.L_10:
        /*001c*/ 	.word	0x00000000
        /*0020*/ 	.short	0x0003
        /*0022*/ 	.short	0x0014
        /*0024*/ 	.byte	0x00, 0xf0, 0x11, 0x00


	//----- nvinfo : EIATTR_KPARAM_INFO
	.align		4
.L_11:
        /*0028*/ 	.byte	0x04, 0x17
        /*002a*/ 	.short	(.L_13 - .L_12)
.L_12:
        /*002c*/ 	.word	0x00000000
        /*0030*/ 	.short	0x0002
        /*0032*/ 	.short	0x0010
        /*0034*/ 	.byte	0x00, 0xf0, 0x11, 0x00


	//----- nvinfo : EIATTR_KPARAM_INFO
	.align		4
.L_13:
        /*0038*/ 	.byte	0x04, 0x17
        /*003a*/ 	.short	(.L_15 - .L_14)
.L_14:
        /*003c*/ 	.word	0x00000000
        /*0040*/ 	.short	0x0001
        /*0042*/ 	.short	0x0008
        /*0044*/ 	.byte	0x00, 0xf5, 0x21, 0x00


	//----- nvinfo : EIATTR_KPARAM_INFO
	.align		4
.L_15:
        /*0048*/ 	.byte	0x04, 0x17
        /*004a*/ 	.short	(.L_17 - .L_16)
.L_16:
        /*004c*/ 	.word	0x00000000
        /*0050*/ 	.short	0x0000
        /*0052*/ 	.short	0x0000
        /*0054*/ 	.byte	0x00, 0xf5, 0x21, 0x00


	//----- nvinfo : EIATTR_SPARSE_MMA_MASK
	.align		4
.L_17:
        /*0058*/ 	.byte	0x03, 0x50
        /*005a*/ 	.short	0x0000


	//----- nvinfo : EIATTR_MAXREG_COUNT
	.align		4
        /*005c*/ 	.byte	0x03, 0x1b
        /*005e*/ 	.short	0x00ff


	//----- nvinfo : EIATTR_MERCURY_ISA_VERSION
	.align		4
        /*0060*/ 	.byte	0x03, 0x5f
        /*0062*/ 	.short	0x0101


	//----- nvinfo : EIATTR_VRC_CTA_INIT_COUNT
	.align		4
        /*0064*/ 	.byte	0x02, 0x4a
	.zero		1
	.zero		1


	//----- nvinfo : EIATTR_EXIT_INSTR_OFFSETS
	.align		4
        /*0068*/ 	.byte	0x04, 0x1c
        /*006a*/ 	.short	(.L_19 - .L_18)


	//   ....[0]....
.L_18:
        /*006c*/ 	.word	0x00000070


	//   ....[1]....
        /*0070*/ 	.word	0x00000280


	//----- nvinfo : EIATTR_CRS_STACK_SIZE
	.align		4
.L_19:
        /*0074*/ 	.byte	0x04, 0x1e
        /*0076*/ 	.short	(.L_21 - .L_20)
.L_20:
        /*0078*/ 	.word	0x00000000


	//----- nvinfo : EIATTR_CBANK_PARAM_SIZE
	.align		4
.L_21:
        /*007c*/ 	.byte	0x03, 0x19
        /*007e*/ 	.short	0x001c


	//----- nvinfo : EIATTR_PARAM_CBANK
	.align		4
        /*0080*/ 	.byte	0x04, 0x0a
        /*0082*/ 	.short	(.L_23 - .L_22)
	.align		4
.L_22:
        /*0084*/ 	.word	index@(.nv.constant0._Z10SELUKernelPKfPfffi)
        /*0088*/ 	.short	0x0380
        /*008a*/ 	.short	0x001c


	//----- nvinfo : EIATTR_SW_WAR
	.align		4
.L_23:
        /*008c*/ 	.byte	0x04, 0x36
        /*008e*/ 	.short	(.L_25 - .L_24)
.L_24:
        /*0090*/ 	.word	0x00000008
.L_25:


//--------------------- .nv.callgraph             --------------------------
	.section	.nv.callgraph,"",@"SHT_CUDA_CALLGRAPH"
	.align	4
	.sectionentsize	8
	.align		4
        /*0000*/ 	.word	0x00000000
	.align		4
        /*0004*/ 	.word	0xffffffff
	.align		4
        /*0008*/ 	.word	0x00000000
	.align		4
        /*000c*/ 	.word	0xfffffffe
	.align		4
        /*0010*/ 	.word	0x00000000
	.align		4
        /*0014*/ 	.word	0xfffffffd
	.align		4
        /*0018*/ 	.word	0x00000000
	.align		4
        /*001c*/ 	.word	0xfffffffc


//--------------------- .text._Z10SELUKernelPKfPfffi --------------------------
	.section	.text._Z10SELUKernelPKfPfffi,"ax",@progbits
	.align	128
        .global         _Z10SELUKernelPKfPfffi
        .type           _Z10SELUKernelPKfPfffi,@function
        .size           _Z10SELUKernelPKfPfffi,(.L_x_4 - _Z10SELUKernelPKfPfffi)
        .other          _Z10SELUKernelPKfPfffi,@"STO_CUDA_ENTRY STV_DEFAULT"
_Z10SELUKernelPKfPfffi:
.text._Z10SELUKernelPKfPfffi:
[----:B------:R-:W-:Y:S01]  /*0000*/  LDC R1, c[0x0][0x37c] ;  /* 0x0000df00ff017b82 */ /* 0x000fe20000000800 */
[----:B------:R-:W0:Y:S07]  /*0010*/  S2R R0, SR_TID.X ;  /* 0x0000000000007919 */ /* 0x000e2e0000002100 */
[----:B------:R-:W0:Y:S01]  /*0020*/  S2UR UR4, SR_CTAID.X ;  /* 0x00000000000479c3 */ /* 0x000e220000002500 */
[----:B------:R-:W1:Y:S07]  /*0030*/  LDCU UR5, c[0x0][0x398] ;  /* 0x00007300ff0577ac */ /* 0x000e6e0008000800 */
[----:B------:R-:W0:Y:S02]  /*0040*/  LDC R11, c[0x0][0x360] ;  /* 0x0000d800ff0b7b82 */ /* 0x000e240000000800 */
[----:B0-----:R-:W-:-:S05]  /*0050*/  IMAD R0, R11, UR4, R0 ;  /* 0x000000040b007c24 */ /* 0x001fca000f8e0200 */
[----:B-1----:R-:W-:-:S13]  /*0060*/  ISETP.GE.AND P0, PT, R0, UR5, PT ;  /* 0x0000000500007c0c */ /* 0x002fda000bf06270 */
[----:B------:R-:W-:Y:S05]  /*0070*/  @P0 EXIT ;  /* 0x000000000000094d */ /* 0x000fea0003800000 */
[----:B------:R-:W0:Y:S01]  /*0080*/  LDC.64 R6, c[0x0][0x390] ;  /* 0x0000e400ff067b82 */ /* 0x000e220000000a00 */
[----:B------:R-:W1:Y:S01]  /*0090*/  LDCU UR4, c[0x0][0x370] ;  /* 0x00006e00ff0477ac */ /* 0x000e620008000800 */
[----:B------:R-:W2:Y:S06]  /*00a0*/  LDCU.64 UR6, c[0x0][0x358] ;  /* 0x00006b00ff0677ac */ /* 0x000eac0008000a00 */
[----:B------:R-:W3:Y:S01]  /*00b0*/  LDC.64 R2, c[0x0][0x380] ;  /* 0x0000e000ff027b82 */ /* 0x000ee20000000a00 */
[----:B------:R-:W4:Y:S07]  /*00c0*/  LDCU UR5, c[0x0][0x398] ;  /* 0x00007300ff0577ac */ /* 0x000f2e0008000800 */
[----:B------:R-:W2:Y:S01]  /*00d0*/  LDC.64 R4, c[0x0][0x388] ;  /* 0x0000e200ff047b82 */ /* 0x000ea20000000a00 */
[----:B-1----:R-:W-:-:S02]  /*00e0*/  IMAD R11, R11, UR4, RZ ;  /* 0x000000040b0b7c24 */ /* 0x002fc4000f8e02ff */
[----:B0---4-:R-:W-:-:S07]  /*00f0*/  FMUL R10, R6, R7 ;  /* 0x00000007060a7220 */ /* 0x011fce0000400000 */
.L_x_2:
[----:B---3--:R-:W-:-:S05]  /*0100*/  IMAD.WIDE R8, R0, 0x4, R2 ;  /* 0x0000000400087825 */ /* 0x008fca00078e0202 */
[----:B--2---:R-:W2:Y:S01]  /*0110*/  LDG.E R12, desc[UR6][R8.64] ;  /* 0x00000006080c7981 */ /* 0x004ea2000c1e1900 */
[----:B------:R-:W-:Y:S01]  /*0120*/  BSSY.RECONVERGENT B0, `(.L_x_0) ;  /* 0x0000011000007945 */ /* 0x000fe20003800200 */
[----:B------:R-:W-:Y:S01]  /*0130*/  IMAD.WIDE R6, R0, 0x4, R4 ;  /* 0x0000000400067825 */ /* 0x000fe200078e0204 */
[----:B--2---:R-:W-:-:S13]  /*0140*/  FSETP.GT.AND P0, PT, R12, RZ, PT ;  /* 0x000000ff0c00720b */ /* 0x004fda0003f04000 */
[----:B------:R-:W0:Y:S02]  /*0150*/  @P0 LDC R13, c[0x0][0x394] ;  /* 0x0000e500ff0d0b82 */ /* 0x000e240000000800 */
[----:B0-----:R-:W-:Y:S01]  /*0160*/  @P0 FMUL R13, R12, R13 ;  /* 0x0000000d0c0d0220 */ /* 0x001fe20000400000 */
[----:B------:R-:W-:Y:S06]  /*0170*/  @P0 BRA `(.L_x_1) ;  /* 0x00000000002c0947 */ /* 0x000fec0003800000 */
[----:B------:R-:W-:Y:S01]  /*0180*/  HFMA2 R8, -RZ, RZ, 0.96630859375, -0.0022525787353515625 ;  /* 0x3bbb989dff087431 */ /* 0x000fe200000001ff */
[----:B------:R-:W-:-:S04]  /*0190*/  MOV R9, 0x437c0000 ;  /* 0x437c000000097802 */ /* 0x000fc80000000f00 */
[----:B------:R-:W-:-:S04]  /*01a0*/  FFMA.SAT R8, R12, R8, 0.5 ;  /* 0x3f0000000c087423 */ /* 0x000fc80000002008 */
[----:B------:R-:W-:-:S04]  /*01b0*/  FFMA.RM R8, R8, R9, 12582913 ;  /* 0x4b40000108087423 */ /* 0x000fc80000004009 */
[C---:B------:R-:W-:Y:S01]  /*01c0*/  FADD R9, R8.reuse, -12583039 ;  /* 0xcb40007f08097421 */ /* 0x040fe20000000000 */
[----:B------:R-:W-:-:S03]  /*01d0*/  SHF.L.U32 R8, R8, 0x17, RZ ;  /* 0x0000001708087819 */ /* 0x000fc600000006ff */
[----:B------:R-:W-:-:S04]  /*01e0*/  FFMA R9, R12, 1.4426950216293334961, -R9 ;  /* 0x3fb8aa3b0c097823 */ /* 0x000fc80000000809 */
[----:B------:R-:W-:-:S06]  /*01f0*/  FFMA R9, R12, 1.925963033500011079e-08, R9 ;  /* 0x32a570600c097823 */ /* 0x000fcc0000000009 */
[----:B------:R-:W0:Y:S02]  /*0200*/  MUFU.EX2 R9, R9 ;  /* 0x0000000900097308 */ /* 0x000e240000000800 */
[----:B0-----:R-:W-:-:S04]  /*0210*/  FFMA R13, R8, R9, -1 ;  /* 0xbf800000080d7423 */ /* 0x001fc80000000009 */
[----:B------:R-:W-:-:S07]  /*0220*/  FMUL R13, R10, R13 ;  /* 0x0000000d0a0d7220 */ /* 0x000fce0000400000 */
.L_x_1:
[----:B------:R-:W-:Y:S05]  /*0230*/  BSYNC.RECONVERGENT B0 ;  /* 0x0000000000007941 */ /* 0x000fea0003800200 */
.L_x_0:
[----:B------:R0:W-:Y:S01]  /*0240*/  STG.E desc[UR6][R6.64], R13 ;  /* 0x0000000d06007986 */ /* 0x0001e2000c101906 */
[----:B------:R-:W-:-:S04]  /*0250*/  IADD3 R0, PT, PT, R11, R0, RZ ;  /* 0x000000000b007210 */ /* 0x000fc80007ffe0ff */
[----:B------:R-:W-:-:S13]  /*0260*/  ISETP.GE.AND P0, PT, R0, UR5, PT ;  /* 0x0000000500007c0c */ /* 0x000fda000bf06270 */
[----:B0-----:R-:W-:Y:S05]  /*0270*/  @!P0 BRA `(.L_x_2) ;  /* 0xfffffffc00a08947 */ /* 0x001fea000383ffff */
[----:B------:R-:W-:Y:S05]  /*0280*/  EXIT ;  /* 0x000000000000794d */ /* 0x000fea0003800000 */
.L_x_3:
[----:B------:R-:W-:-:S00]  /*0290*/  BRA `(.L_x_3) ;  /* 0xfffffffc00fc7947 */ /* 0x000fc0000383ffff */
[----:B------:R-:W-:-:S00]  /*02a0*/  NOP ;  /* 0x0000000000007918 */ /* 0x000fc00000000000 */
        /* <DEDUP_REMOVED lines=13> */
.L_x_4:


//--------------------- .nv.shared.reserved.0     --------------------------
	.section	.nv.shared.reserved.0,"aw",@nobits
	.weak		__nv_reservedSMEM_offset_0_alias
	.size		__nv_reservedSMEM_offset_0_alias, 0, 64
	.other		__nv_reservedSMEM_offset_0_alias,@"STO_CUDA_RESERVED_SHARED STV_DEFAULT"
__nv_reservedSMEM_offset_0_alias:
	.zero		0
	.zero		64


//--------------------- .nv.constant0._Z10SELUKernelPKfPfffi --------------------------
	.section	.nv.constant0._Z10SELUKernelPKfPfffi,"a",@progbits
	.sectionflags	@""
	.align	4
.nv.constant0._Z10SELUKernelPKfPfffi:
	.zero		924


//--------------------- SYMBOLS --------------------------

	.type		.nv.reservedSmem.offset0,@object
	.size		.nv.reservedSmem.offset0,0x4
